//
// Generated by NVIDIA NVVM Compiler
//
// Compiler Build ID: CL-36424714
// Cuda compilation tools, release 13.0, V13.0.88
// Based on NVVM 20.0.0
//

.version 9.0
.target sm_100
.address_size 64

	// .globl	_Z8reduce_1PfS_
.extern .shared .align 16 .b8 sdata[];

.visible .entry _Z8reduce_1PfS_(
	.param .u64 .ptr .align 1 _Z8reduce_1PfS__param_0,
	.param .u64 .ptr .align 1 _Z8reduce_1PfS__param_1
)
{
	.reg .pred 	%p<5>;
	.reg .b32 	%r<20>;
	.reg .b32 	%f<6>;
	.reg .b64 	%rd<9>;

	ld.param.u64 	%rd2, [_Z8reduce_1PfS__param_0];
	ld.param.u64 	%rd1, [_Z8reduce_1PfS__param_1];
	cvta.to.global.u64 	%rd3, %rd2;
	mov.u32 	%r1, %tid.x;
	mov.u32 	%r2, %ctaid.x;
	mov.u32 	%r3, %ntid.x;
	mad.lo.s32 	%r8, %r2, %r3, %r1;
	mul.wide.u32 	%rd4, %r8, 4;
	add.s64 	%rd5, %rd3, %rd4;
	ld.global.f32 	%f1, [%rd5];
	shl.b32 	%r9, %r1, 2;
	mov.u32 	%r10, sdata;
	add.s32 	%r11, %r10, %r9;
	st.shared.f32 	[%r11], %f1;
	bar.sync 	0;
	setp.lt.u32 	%p1, %r3, 2;
	@%p1 bra 	$L__BB0_5;
	shl.b32 	%r4, %r1, 1;
	mov.b32 	%r19, 1;
$L__BB0_2:
	mul.lo.s32 	%r6, %r19, %r4;
	setp.ge.u32 	%p2, %r6, %r3;
	@%p2 bra 	$L__BB0_4;
	add.s32 	%r13, %r6, %r19;
	shl.b32 	%r14, %r13, 2;
	add.s32 	%r16, %r10, %r14;
	ld.shared.f32 	%f2, [%r16];
	shl.b32 	%r17, %r6, 2;
	add.s32 	%r18, %r10, %r17;
	ld.shared.f32 	%f3, [%r18];
	add.f32 	%f4, %f2, %f3;
	st.shared.f32 	[%r18], %f4;
$L__BB0_4:
	bar.sync 	0;
	shl.b32 	%r19, %r19, 1;
	setp.lt.u32 	%p3, %r19, %r3;
	@%p3 bra 	$L__BB0_2;
$L__BB0_5:
	setp.ne.s32 	%p4, %r1, 0;
	@%p4 bra 	$L__BB0_7;
	ld.shared.f32 	%f5, [sdata];
	cvta.to.global.u64 	%rd6, %rd1;
	mul.wide.u32 	%rd7, %r2, 4;
	add.s64 	%rd8, %rd6, %rd7;
	st.global.f32 	[%rd8], %f5;
$L__BB0_7:
	ret;

}


// ===== COMPILED SASS (sm_100) =====

	.target	sm_100

	.elftype	@"ET_EXEC"


//--------------------- .note.nv.tkinfo           --------------------------
	.section	.note.nv.tkinfo,"",@"SHT_NOTE"
	.sectionflags	@"SHF_NOTE_NV_TKINFO"
	.tkinfo
        /*0018*/ 	.word	0x00000002
        /*0030*/ 	.string	""
        /*0030*/ 	.string	"ptxas"
        /*0030*/ 	.string	"Cuda compilation tools, release 13.0, V13.0.88"
        /*0030*/ 	.string	"Build cuda_13.0.r13.0/compiler.36424714_0"
        /*0030*/ 	.string	"-arch sm_100 -m 64 "



//--------------------- .note.nv.cuinfo           --------------------------
	.section	.note.nv.cuinfo,"",@"SHT_NOTE"
	.sectionflags	@"SHF_NOTE_NV_CUINFO"
        /*0018*/ 	.short	0x0002
        /*001a*/ 	.short	0x0064
        /*001c*/ 	.short	0x0082
	.zero		2


//--------------------- .nv.info                  --------------------------
	.section	.nv.info,"",@"SHT_CUDA_INFO"
	.align	4


	//----- nvinfo : EIATTR_REGCOUNT
	.align		4
        /*0000*/ 	.byte	0x04, 0x2f
        /*0002*/ 	.short	(.L_1 - .L_0)
	.align		4
.L_0:
        /*0004*/ 	.word	index@(_Z8reduce_1PfS_)
        /*0008*/ 	.word	0x0000000a


	//----- nvinfo : EIATTR_FRAME_SIZE
	.align		4
.L_1:
        /*000c*/ 	.byte	0x04, 0x11
        /*000e*/ 	.short	(.L_3 - .L_2)
	.align		4
.L_2:
        /*0010*/ 	.word	index@(_Z8reduce_1PfS_)
        /*0014*/ 	.word	0x00000000


	//----- nvinfo : EIATTR_MIN_STACK_SIZE
	.align		4
.L_3:
        /*0018*/ 	.byte	0x04, 0x12
        /*001a*/ 	.short	(.L_5 - .L_4)
	.align		4
.L_4:
        /*001c*/ 	.word	index@(_Z8reduce_1PfS_)
        /*0020*/ 	.word	0x00000000
.L_5:


//--------------------- .nv.compat                --------------------------
	.section	.nv.compat,"",@"SHT_CUDA_COMPAT_INFO"
	.align	4
        /*0000*/ 	.byte	0x02, 0x09, 0x00, 0x00, 0x02, 0x02, 0x01, 0x00, 0x02, 0x05, 0x05, 0x00, 0x03, 0x07, 0x01, 0x01
        /*0010*/ 	.byte	0x02, 0x03, 0x00, 0x00, 0x02, 0x06, 0x01, 0x00, 0x04, 0x0b, 0x08, 0x00, 0x09, 0x00, 0x00, 0x00
        /*0020*/ 	.byte	0x00, 0x00, 0x00, 0x00


//--------------------- .nv.info._Z8reduce_1PfS_  --------------------------
	.section	.nv.info._Z8reduce_1PfS_,"",@"SHT_CUDA_INFO"
	.sectionflags	@""
	.align	4


	//----- nvinfo : EIATTR_CUDA_API_VERSION
	.align		4
        /*0000*/ 	.byte	0x04, 0x37
        /*0002*/ 	.short	(.L_7 - .L_6)
.L_6:
        /*0004*/ 	.word	0x00000082


	//----- nvinfo : EIATTR_KPARAM_INFO
	.align		4
.L_7:
        /*0008*/ 	.byte	0x04, 0x17
        /*000a*/ 	.short	(.L_9 - .L_8)
.L_8:
        /*000c*/ 	.word	0x00000000
        /*0010*/ 	.short	0x0001
        /*0012*/ 	.short	0x0008
        /*0014*/ 	.byte	0x00, 0xf5, 0x21, 0x00


	//----- nvinfo : EIATTR_KPARAM_INFO
	.align		4
.L_9:
        /*0018*/ 	.byte	0x04, 0x17
        /*001a*/ 	.short	(.L_11 - .L_10)
.L_10:
        /*001c*/ 	.word	0x00000000
        /*0020*/ 	.short	0x0000
        /*0022*/ 	.short	0x0000
        /*0024*/ 	.byte	0x00, 0xf5, 0x21, 0x00


	//----- nvinfo : EIATTR_SPARSE_MMA_MASK
	.align		4
.L_11:
        /*0028*/ 	.byte	0x03, 0x50
        /*002a*/ 	.short	0x0000


	//----- nvinfo : EIATTR_MAXREG_COUNT
	.align		4
        /*002c*/ 	.byte	0x03, 0x1b
        /*002e*/ 	.short	0x00ff


	//----- nvinfo : EIATTR_NUM_BARRIERS
	.align		4
        /*0030*/ 	.byte	0x02, 0x4c
        /*0032*/ 	.byte	0x01
	.zero		1


	//----- nvinfo : EIATTR_MERCURY_ISA_VERSION
	.align		4
        /*0034*/ 	.byte	0x03, 0x5f
        /*0036*/ 	.short	0x0101


	//----- nvinfo : EIATTR_VRC_CTA_INIT_COUNT
	.align		4
        /*0038*/ 	.byte	0x02, 0x4a
	.zero		1
	.zero		1


	//----- nvinfo : EIATTR_EXIT_INSTR_OFFSETS
	.align		4
        /*003c*/ 	.byte	0x04, 0x1c
        /*003e*/ 	.short	(.L_13 - .L_12)


	//   ....[0]....
.L_12:
        /*0040*/ 	.word	0x00000210


	//   ....[1]....
        /*0044*/ 	.word	0x00000290


	//----- nvinfo : EIATTR_CBANK_PARAM_SIZE
	.align		4
.L_13:
        /*0048*/ 	.byte	0x03, 0x19
        /*004a*/ 	.short	0x0010


	//----- nvinfo : EIATTR_PARAM_CBANK
	.align		4
        /*004c*/ 	.byte	0x04, 0x0a
        /*004e*/ 	.short	(.L_15 - .L_14)
	.align		4
.L_14:
        /*0050*/ 	.word	index@(.nv.constant0._Z8reduce_1PfS_)
        /*0054*/ 	.short	0x0380
        /*0056*/ 	.short	0x0010


	//----- nvinfo : EIATTR_SW_WAR
	.align		4
.L_15:
        /*0058*/ 	.byte	0x04, 0x36
        /*005a*/ 	.short	(.L_17 - .L_16)
.L_16:
        /*005c*/ 	.word	0x00000008
.L_17:


//--------------------- .nv.callgraph             --------------------------
	.section	.nv.callgraph,"",@"SHT_CUDA_CALLGRAPH"
	.align	4
	.sectionentsize	8
	.align		4
        /*0000*/ 	.word	0x00000000
	.align		4
        /*0004*/ 	.word	0xffffffff
	.align		4
        /*0008*/ 	.word	0x00000000
	.align		4
        /*000c*/ 	.word	0xfffffffe
	.align		4
        /*0010*/ 	.word	0x00000000
	.align		4
        /*0014*/ 	.word	0xfffffffd
	.align		4
        /*0018*/ 	.word	0x00000000
	.align		4
        /*001c*/ 	.word	0xfffffffc


//--------------------- .text._Z8reduce_1PfS_     --------------------------
	.section	.text._Z8reduce_1PfS_,"ax",@progbits
	.align	128
        .global         _Z8reduce_1PfS_
        .type           _Z8reduce_1PfS_,@function
        .size           _Z8reduce_1PfS_,(.L_x_3 - _Z8reduce_1PfS_)
        .other          _Z8reduce_1PfS_,@"STO_CUDA_ENTRY STV_DEFAULT"
_Z8reduce_1PfS_:
.text._Z8reduce_1PfS_:
[----:B------:R-:W-:Y:S01]  /*0000*/  LDC R1, c[0x0][0x37c] ;  /* 0x0000df00ff017b82 */ /* 0x000fe20000000800 */
[----:B------:R-:W0:Y:S07]  /*0010*/  S2R R0, SR_TID.X ;  /* 0x0000000000007919 */ /* 0x000e2e0000002100 */
[----:B------:R-:W1:Y:S01]  /*0020*/  LDC.64 R2, c[0x0][0x380] ;  /* 0x0000e000ff027b82 */ /* 0x000e620000000a00 */
[----:B------:R-:W0:Y:S01]  /*0030*/  LDCU UR8, c[0x0][0x360] ;  /* 0x00006c00ff0877ac */ /* 0x000e220008000800 */
[----:B------:R-:W0:Y:S01]  /*0040*/  S2R R7, SR_CTAID.X ;  /* 0x0000000000077919 */ /* 0x000e220000002500 */
[----:B------:R-:W2:Y:S01]  /*0050*/  LDCU.64 UR6, c[0x0][0x358] ;  /* 0x00006b00ff0677ac */ /* 0x000ea20008000a00 */
[----:B0-----:R-:W-:-:S04]  /*0060*/  IMAD R5, R7, UR8, R0 ;  /* 0x0000000807057c24 */ /* 0x001fc8000f8e0200 */
[----:B-1----:R-:W-:-:S06]  /*0070*/  IMAD.WIDE.U32 R2, R5, 0x4, R2 ;  /* 0x0000000405027825 */ /* 0x002fcc00078e0002 */
[----:B--2---:R-:W2:Y:S01]  /*0080*/  LDG.E R2, desc[UR6][R2.64] ;  /* 0x0000000602027981 */ /* 0x004ea2000c1e1900 */
[----:B------:R-:W0:Y:S01]  /*0090*/  S2UR UR5, SR_CgaCtaId ;  /* 0x00000000000579c3 */ /* 0x000e220000008800 */
[----:B------:R-:W-:Y:S01]  /*00a0*/  UMOV UR4, 0x400 ;  /* 0x0000040000047882 */ /* 0x000fe20000000000 */
[----:B------:R-:W-:Y:S01]  /*00b0*/  UISETP.GE.U32.AND UP0, UPT, UR8, 0x2, UPT ;  /* 0x000000020800788c */ /* 0x000fe2000bf06070 */
[----:B------:R-:W-:Y:S01]  /*00c0*/  ISETP.NE.AND P1, PT, R0, RZ, PT ;  /* 0x000000ff0000720c */ /* 0x000fe20003f25270 */
[----:B0-----:R-:W-:-:S06]  /*00d0*/  ULEA UR4, UR5, UR4, 0x18 ;  /* 0x0000000405047291 */ /* 0x001fcc000f8ec0ff */
[----:B------:R-:W-:-:S05]  /*00e0*/  LEA R5, R0, UR4, 0x2 ;  /* 0x0000000400057c11 */ /* 0x000fca000f8e10ff */
[----:B--2---:R0:W-:Y:S01]  /*00f0*/  STS [R5], R2 ;  /* 0x0000000205007388 */ /* 0x0041e20000000800 */
[----:B------:R-:W-:Y:S06]  /*0100*/  BAR.SYNC.DEFER_BLOCKING 0x0 ;  /* 0x0000000000007b1d */ /* 0x000fec0000010000 */
[----:B------:R-:W-:Y:S05]  /*0110*/  BRA.U !UP0, `(.L_x_0) ;  /* 0x00000001083c7547 */ /* 0x000fea000b800000 */
[----:B------:R-:W-:Y:S01]  /*0120*/  SHF.L.U32 R0, R0, 0x1, RZ ;  /* 0x0000000100007819 */ /* 0x000fe200000006ff */
[----:B------:R-:W-:-:S06]  /*0130*/  UMOV UR5, 0x1 ;  /* 0x0000000100057882 */ /* 0x000fcc0000000000 */
.L_x_1:
[----:B-1----:R-:W-:-:S05]  /*0140*/  IMAD R3, R0, UR5, RZ ;  /* 0x0000000500037c24 */ /* 0x002fca000f8e02ff */
[----:B------:R-:W-:-:S13]  /*0150*/  ISETP.GE.U32.AND P0, PT, R3, UR8, PT ;  /* 0x0000000803007c0c */ /* 0x000fda000bf06070 */
[C---:B0-----:R-:W-:Y:S01]  /*0160*/  @!P0 IADD3 R2, PT, PT, R3.reuse, UR5, RZ ;  /* 0x0000000503028c10 */ /* 0x041fe2000fffe0ff */
[----:B------:R-:W-:Y:S01]  /*0170*/  USHF.L.U32 UR5, UR5, 0x1, URZ ;  /* 0x0000000105057899 */ /* 0x000fe200080006ff */
[----:B------:R-:W-:Y:S02]  /*0180*/  @!P0 LEA R3, R3, UR4, 0x2 ;  /* 0x0000000403038c11 */ /* 0x000fe4000f8e10ff */
[----:B------:R-:W-:Y:S01]  /*0190*/  @!P0 LEA R2, R2, UR4, 0x2 ;  /* 0x0000000402028c11 */ /* 0x000fe2000f8e10ff */
[----:B------:R-:W-:Y:S02]  /*01a0*/  UISETP.GE.U32.AND UP0, UPT, UR5, UR8, UPT ;  /* 0x000000080500728c */ /* 0x000fe4000bf06070 */
[----:B------:R-:W-:Y:S04]  /*01b0*/  @!P0 LDS R5, [R3] ;  /* 0x0000000003058984 */ /* 0x000fe80000000800 */
[----:B------:R-:W0:Y:S02]  /*01c0*/  @!P0 LDS R2, [R2] ;  /* 0x0000000002028984 */ /* 0x000e240000000800 */
[----:B0-----:R-:W-:-:S05]  /*01d0*/  @!P0 FADD R4, R2, R5 ;  /* 0x0000000502048221 */ /* 0x001fca0000000000 */
[----:B------:R1:W-:Y:S01]  /*01e0*/  @!P0 STS [R3], R4 ;  /* 0x0000000403008388 */ /* 0x0003e20000000800 */
[----:B------:R-:W-:Y:S06]  /*01f0*/  BAR.SYNC.DEFER_BLOCKING 0x0 ;  /* 0x0000000000007b1d */ /* 0x000fec0000010000 */
[----:B------:R-:W-:Y:S05]  /*0200*/  BRA.U !UP0, `(.L_x_1) ;  /* 0xfffffffd08cc7547 */ /* 0x000fea000b83ffff */
.L_x_0:
[----:B------:R-:W-:Y:S05]  /*0210*/  @P1 EXIT ;  /* 0x000000000000194d */ /* 0x000fea0003800000 */
[----:B------:R-:W2:Y:S01]  /*0220*/  S2UR UR5, SR_CgaCtaId ;  /* 0x00000000000579c3 */ /* 0x000ea20000008800 */
[----:B------:R-:W-:-:S07]  /*0230*/  UMOV UR4, 0x400 ;  /* 0x0000040000047882 */ /* 0x000fce0000000000 */
[----:B01----:R-:W0:Y:S01]  /*0240*/  LDC.64 R2, c[0x0][0x388] ;  /* 0x0000e200ff027b82 */ /* 0x003e220000000a00 */
[----:B--2---:R-:W-:Y:S01]  /*0250*/  ULEA UR4, UR5, UR4, 0x18 ;  /* 0x0000000405047291 */ /* 0x004fe2000f8ec0ff */
[----:B0-----:R-:W-:-:S08]  /*0260*/  IMAD.WIDE.U32 R2, R7, 0x4, R2 ;  /* 0x0000000407027825 */ /* 0x001fd000078e0002 */
[----:B------:R-:W0:Y:S04]  /*0270*/  LDS R5, [UR4] ;  /* 0x00000004ff057984 */ /* 0x000e280008000800 */
[----:B0-----:R-:W-:Y:S01]  /*0280*/  STG.E desc[UR6][R2.64], R5 ;  /* 0x0000000502007986 */ /* 0x001fe2000c101906 */
[----:B------:R-:W-:Y:S05]  /*0290*/  EXIT ;  /* 0x000000000000794d */ /* 0x000fea0003800000 */
.L_x_2:
[----:B------:R-:W-:-:S00]  /*02a0*/  BRA `(.L_x_2) ;  /* 0xfffffffc00fc7947 */ /* 0x000fc0000383ffff */
[----:B------:R-:W-:-:S00]  /*02b0*/  NOP ;  /* 0x0000000000007918 */ /* 0x000fc00000000000 */
        /* <DEDUP_REMOVED lines=12> */
.L_x_3:


//--------------------- .nv.shared._Z8reduce_1PfS_ --------------------------
	.section	.nv.shared._Z8reduce_1PfS_,"aw",@nobits
	.sectionflags	@""
	.align	16
	.zero		1024


//--------------------- .nv.shared.reserved.0     --------------------------
	.section	.nv.shared.reserved.0,"aw",@nobits
	.weak		__nv_reservedSMEM_offset_0_alias
	.size		__nv_reservedSMEM_offset_0_alias, 0, 64
	.other		__nv_reservedSMEM_offset_0_alias,@"STO_CUDA_RESERVED_SHARED STV_DEFAULT"
__nv_reservedSMEM_offset_0_alias:
	.zero		0
	.zero		64


//--------------------- .nv.constant0._Z8reduce_1PfS_ --------------------------
	.section	.nv.constant0._Z8reduce_1PfS_,"a",@progbits
	.sectionflags	@""
	.align	4
.nv.constant0._Z8reduce_1PfS_:
	.zero		912


//--------------------- SYMBOLS --------------------------

	.type		.nv.reservedSmem.offset0,@object
	.size		.nv.reservedSmem.offset0,0x4
	.type		.nv.reservedSmem.cap,@object
	.size		.nv.reservedSmem.cap,0x4
